	.headerflags	@"EF_CUDA_TEXMODE_UNIFIED EF_CUDA_64BIT_ADDRESS EF_CUDA_ACCELERATORS EF_CUDA_SM90 EF_CUDA_VIRTUAL_SM(EF_CUDA_SM90)"
	.elftype	@"ET_EXEC"


//--------------------- .nv.info                  --------------------------
	.section	.nv.info,"",@"SHT_CUDA_INFO"
	.align	4


	//----- nvinfo : EIATTR_REGCOUNT
	.align		4
        /*0000*/ 	.byte	0x04, 0x2f
        /*0002*/ 	.short	(.L_3 - .L_2)
	.align		4
.L_2:
        /*0004*/ 	.word	index@(triton_poi_fused__native_batch_norm_legit_no_training_add_clone_61)
        /*0008*/ 	.word	0x00000018


	//----- nvinfo : EIATTR_MIN_STACK_SIZE
	.align		4
.L_3:
        /*000c*/ 	.byte	0x04, 0x12
        /*000e*/ 	.short	(.L_5 - .L_4)
	.align		4
.L_4:
        /*0010*/ 	.word	index@(triton_poi_fused__native_batch_norm_legit_no_training_add_clone_61)
        /*0014*/ 	.word	0x00000000


	//----- nvinfo : EIATTR_FRAME_SIZE
	.align		4
.L_5:
        /*0018*/ 	.byte	0x04, 0x11
        /*001a*/ 	.short	(.L_7 - .L_6)
	.align		4
.L_6:
        /*001c*/ 	.word	index@(triton_poi_fused__native_batch_norm_legit_no_training_add_clone_61)
        /*0020*/ 	.word	0x00000000


	//----- nvinfo : EIATTR_MIN_STACK_SIZE
	.align		4
.L_7:
        /*0024*/ 	.byte	0x04, 0x12
        /*0026*/ 	.short	(.L_9 - .L_8)
	.align		4
.L_8:
        /*0028*/ 	.word	index@(triton_poi_fused__native_batch_norm_legit_no_training_add_clone_61)
        /*002c*/ 	.word	0x00000000
.L_9:


//--------------------- .nv.info.triton_poi_fused__native_batch_norm_legit_no_training_add_clone_61 --------------------------
	.section	.nv.info.triton_poi_fused__native_batch_norm_legit_no_training_add_clone_61,"",@"SHT_CUDA_INFO"
	.sectionflags	@""
	.align	4


	//----- nvinfo : EIATTR_CUDA_API_VERSION
	.align		4
        /*0000*/ 	.byte	0x04, 0x37
        /*0002*/ 	.short	(.L_11 - .L_10)
.L_10:
        /*0004*/ 	.word	0x0000007c


	//----- nvinfo : EIATTR_KPARAM_INFO
	.align		4
.L_11:
        /*0008*/ 	.byte	0x04, 0x17
        /*000a*/ 	.short	(.L_13 - .L_12)
.L_12:
        /*000c*/ 	.word	0x00000000
        /*0010*/ 	.short	0x0007
        /*0012*/ 	.short	0x0038
        /*0014*/ 	.byte	0x00, 0xf0, 0x11, 0x00


	//----- nvinfo : EIATTR_KPARAM_INFO
	.align		4
.L_13:
        /*0018*/ 	.byte	0x04, 0x17
        /*001a*/ 	.short	(.L_15 - .L_14)
.L_14:
        /*001c*/ 	.word	0x00000000
        /*0020*/ 	.short	0x0006
        /*0022*/ 	.short	0x0030
        /*0024*/ 	.byte	0x00, 0xf4, 0x21, 0x00


	//----- nvinfo : EIATTR_KPARAM_INFO
	.align		4
.L_15:
        /*0028*/ 	.byte	0x04, 0x17
        /*002a*/ 	.short	(.L_17 - .L_16)
.L_16:
        /*002c*/ 	.word	0x00000000
        /*0030*/ 	.short	0x0005
        /*0032*/ 	.short	0x0028
        /*0034*/ 	.byte	0x00, 0xf4, 0x21, 0x00


	//----- nvinfo : EIATTR_KPARAM_INFO
	.align		4
.L_17:
        /*0038*/ 	.byte	0x04, 0x17
        /*003a*/ 	.short	(.L_19 - .L_18)
.L_18:
        /*003c*/ 	.word	0x00000000
        /*0040*/ 	.short	0x0004
        /*0042*/ 	.short	0x0020
        /*0044*/ 	.byte	0x00, 0xf4, 0x21, 0x00


	//----- nvinfo : EIATTR_KPARAM_INFO
	.align		4
.L_19:
        /*0048*/ 	.byte	0x04, 0x17
        /*004a*/ 	.short	(.L_21 - .L_20)
.L_20:
        /*004c*/ 	.word	0x00000000
        /*0050*/ 	.short	0x0003
        /*0052*/ 	.short	0x0018
        /*0054*/ 	.byte	0x00, 0xf4, 0x21, 0x00


	//----- nvinfo : EIATTR_KPARAM_INFO
	.align		4
.L_21:
        /*0058*/ 	.byte	0x04, 0x17
        /*005a*/ 	.short	(.L_23 - .L_22)
.L_22:
        /*005c*/ 	.word	0x00000000
        /*0060*/ 	.short	0x0002
        /*0062*/ 	.short	0x0010
        /*0064*/ 	.byte	0x00, 0xf4, 0x21, 0x00


	//----- nvinfo : EIATTR_KPARAM_INFO
	.align		4
.L_23:
        /*0068*/ 	.byte	0x04, 0x17
        /*006a*/ 	.short	(.L_25 - .L_24)
.L_24:
        /*006c*/ 	.word	0x00000000
        /*0070*/ 	.short	0x0001
        /*0072*/ 	.short	0x0008
        /*0074*/ 	.byte	0x00, 0xf4, 0x21, 0x00


	//----- nvinfo : EIATTR_KPARAM_INFO
	.align		4
.L_25:
        /*0078*/ 	.byte	0x04, 0x17
        /*007a*/ 	.short	(.L_27 - .L_26)
.L_26:
        /*007c*/ 	.word	0x00000000
        /*0080*/ 	.short	0x0000
        /*0082*/ 	.short	0x0000
        /*0084*/ 	.byte	0x00, 0xf4, 0x21, 0x00


	//----- nvinfo : EIATTR_SPARSE_MMA_MASK
	.align		4
.L_27:
        /*0088*/ 	.byte	0x03, 0x50
        /*008a*/ 	.short	0x0000


	//----- nvinfo : EIATTR_MAXREG_COUNT
	.align		4
        /*008c*/ 	.byte	0x03, 0x1b
        /*008e*/ 	.short	0x00ff


	//----- nvinfo : EIATTR_EXIT_INSTR_OFFSETS
	.align		4
        /*0090*/ 	.byte	0x04, 0x1c
        /*0092*/ 	.short	(.L_29 - .L_28)


	//   ....[0]....
.L_28:
        /*0094*/ 	.word	0x000003b0


	//   ....[1]....
        /*0098*/ 	.word	0x000003d0


	//----- nvinfo : EIATTR_REQNTID
	.align		4
.L_29:
        /*009c*/ 	.byte	0x04, 0x10
        /*009e*/ 	.short	(.L_31 - .L_30)
.L_30:
        /*00a0*/ 	.word	0x00000080
        /*00a4*/ 	.word	0x00000001
        /*00a8*/ 	.word	0x00000001


	//----- nvinfo : EIATTR_CBANK_PARAM_SIZE
	.align		4
.L_31:
        /*00ac*/ 	.byte	0x03, 0x19
        /*00ae*/ 	.short	0x003c


	//----- nvinfo : EIATTR_PARAM_CBANK
	.align		4
        /*00b0*/ 	.byte	0x04, 0x0a
        /*00b2*/ 	.short	(.L_33 - .L_32)
	.align		4
.L_32:
        /*00b4*/ 	.word	index@(.nv.constant0.triton_poi_fused__native_batch_norm_legit_no_training_add_clone_61)
        /*00b8*/ 	.short	0x0210
        /*00ba*/ 	.short	0x003c


	//----- nvinfo : EIATTR_SW_WAR
	.align		4
.L_33:
        /*00bc*/ 	.byte	0x04, 0x36
        /*00be*/ 	.short	(.L_35 - .L_34)
.L_34:
        /*00c0*/ 	.word	0x00000008
.L_35:


//--------------------- .nv.callgraph             --------------------------
	.section	.nv.callgraph,"",@"SHT_CUDA_CALLGRAPH"
	.align	4
	.sectionentsize	8
	.align		4
        /*0000*/ 	.word	0x00000000
	.align		4
        /*0004*/ 	.word	0xffffffff
	.align		4
        /*0008*/ 	.word	0x00000000
	.align		4
        /*000c*/ 	.word	0xfffffffe
	.align		4
        /*0010*/ 	.word	0x00000000
	.align		4
        /*0014*/ 	.word	0xfffffffd
	.align		4
        /*0018*/ 	.word	0x00000000
	.align		4
        /*001c*/ 	.word	0xfffffffc


//--------------------- .nv.constant4             --------------------------
	.section	.nv.constant4,"a",@progbits
	.align	8
	.align		8
.nv.constant4:
        /*0000*/ 	.dword	_$_str
	.align		8
        /*0008*/ 	.dword	_$_str_$_2


//--------------------- .text.triton_poi_fused__native_batch_norm_legit_no_training_add_clone_61 --------------------------
	.section	.text.triton_poi_fused__native_batch_norm_legit_no_training_add_clone_61,"ax",@progbits
	.align	128
        .global         triton_poi_fused__native_batch_norm_legit_no_training_add_clone_61
        .type           triton_poi_fused__native_batch_norm_legit_no_training_add_clone_61,@function
        .size           triton_poi_fused__native_batch_norm_legit_no_training_add_clone_61,(.L_x_1 - triton_poi_fused__native_batch_norm_legit_no_training_add_clone_61)
        .other          triton_poi_fused__native_batch_norm_legit_no_training_add_clone_61,@"STO_CUDA_ENTRY STV_DEFAULT"
triton_poi_fused__native_batch_norm_legit_no_training_add_clone_61:
.text.triton_poi_fused__native_batch_norm_legit_no_training_add_clone_61:
[----:B------:R-:W0:Y:S01]  /*0000*/  LDC R1, c[0x0][0x28] ;  /* 0x00000a00ff017b82 */ /* 0x000e220000000800 */
[----:B------:R-:W1:Y:S07]  /*0010*/  S2R R0, SR_TID.X ;  /* 0x0000000000007919 */ /* 0x000e6e0000002100 */
[----:B------:R-:W2:Y:S01]  /*0020*/  LDC.64 R14, c[0x0][0x228] ;  /* 0x00008a00ff0e7b82 */ /* 0x000ea20000000a00 */
[----:B------:R-:W-:Y:S01]  /*0030*/  HFMA2.MMA R4, -RZ, RZ, 0, 0 ;  /* 0x00000000ff047435 */ /* 0x000fe200000001ff */
[----:B------:R-:W-:Y:S01]  /*0040*/  ULDC.64 UR4, c[0x0][0x208] ;  /* 0x0000820000047ab9 */ /* 0x000fe20000000a00 */
[----:B------:R-:W3:Y:S05]  /*0050*/  S2R R3, SR_CTAID.X ;  /* 0x0000000000037919 */ /* 0x000eea0000002500 */
[----:B------:R-:W4:Y:S08]  /*0060*/  LDC.64 R12, c[0x0][0x218] ;  /* 0x00008600ff0c7b82 */ /* 0x000f300000000a00 */
[----:B------:R-:W5:Y:S08]  /*0070*/  LDC.64 R10, c[0x0][0x220] ;  /* 0x00008800ff0a7b82 */ /* 0x000f700000000a00 */
[----:B------:R-:W5:Y:S01]  /*0080*/  LDC.64 R8, c[0x0][0x230] ;  /* 0x00008c00ff087b82 */ /* 0x000f620000000a00 */
[----:B-1----:R-:W-:-:S07]  /*0090*/  LOP3.LUT R0, R0, 0x7f, RZ, 0xc0, !PT ;  /* 0x0000007f00007812 */ /* 0x002fce00078ec0ff */
[----:B------:R-:W1:Y:S01]  /*00a0*/  LDC.64 R6, c[0x0][0x238] ;  /* 0x00008e00ff067b82 */ /* 0x000e620000000a00 */
[----:B---3--:R-:W-:-:S04]  /*00b0*/  LEA R0, R3, R0, 0x7 ;  /* 0x0000000003007211 */ /* 0x008fc800078e38ff */
[C---:B------:R-:W-:Y:S01]  /*00c0*/  ISETP.GE.AND P2, PT, R0.reuse, 0xb00, PT ;  /* 0x00000b000000780c */ /* 0x040fe20003f46270 */
[----:B------:R-:W-:Y:S02]  /*00d0*/  IMAD.HI R16, R0, 0x2e8ba2e9, RZ ;  /* 0x2e8ba2e900107827 */ /* 0x000fe400078e02ff */
[----:B------:R-:W3:Y:S03]  /*00e0*/  LDC.64 R2, c[0x0][0x210] ;  /* 0x00008400ff027b82 */ /* 0x000ee60000000a00 */
[----:B------:R-:W-:-:S04]  /*00f0*/  SHF.R.U32.HI R17, RZ, 0x1f, R16 ;  /* 0x0000001fff117819 */ /* 0x000fc80000011610 */
[----:B------:R-:W-:-:S05]  /*0100*/  LEA.HI.SX32 R5, R16, R17, 0x1b ;  /* 0x0000001110057211 */ /* 0x000fca00078fdaff */
[----:B------:R-:W-:-:S04]  /*0110*/  IMAD R5, R5, -0xb0, R0 ;  /* 0xffffff5005057824 */ /* 0x000fc800078e0200 */
[----:B--2---:R-:W-:-:S05]  /*0120*/  IMAD.WIDE R14, R5, 0x4, R14 ;  /* 0x00000004050e7825 */ /* 0x004fca00078e020e */
[----:B------:R2:W3:Y:S01]  /*0130*/  @!P2 LDG.E.EL R4, desc[UR4][R14.64] ;  /* 0x000000040e04a981 */ /* 0x0004e2000c2e1900 */
[-C--:B------:R-:W-:Y:S01]  /*0140*/  LEA.HI.SX32 R19, R16, R17.reuse, 0x1a ;  /* 0x0000001110137211 */ /* 0x080fe200078fd2ff */
[----:B----4-:R-:W-:Y:S01]  /*0150*/  IMAD.WIDE R12, R0, 0x4, R12 ;  /* 0x00000004000c7825 */ /* 0x010fe200078e020c */
[----:B------:R-:W-:Y:S02]  /*0160*/  LEA.HI.SX32 R16, R16, R17, 0x19 ;  /* 0x0000001110107211 */ /* 0x000fe400078fcaff */
[C---:B------:R-:W-:Y:S01]  /*0170*/  LEA.HI R18, R19.reuse, R19, RZ, 0x1 ;  /* 0x0000001313127211 */ /* 0x040fe200078f08ff */
[----:B------:R-:W-:-:S03]  /*0180*/  IMAD R17, R19, -0x160, R0 ;  /* 0xfffffea013117824 */ /* 0x000fc600078e0200 */
[----:B------:R-:W-:Y:S01]  /*0190*/  LOP3.LUT R18, R18, 0xfffffffe, RZ, 0xc0, !PT ;  /* 0xfffffffe12127812 */ /* 0x000fe200078ec0ff */
[----:B------:R-:W-:Y:S01]  /*01a0*/  IMAD R16, R16, 0x630, R17 ;  /* 0x0000063010107824 */ /* 0x000fe200078e0211 */
[----:B--2---:R-:W-:Y:S02]  /*01b0*/  CS2R R14, SRZ ;  /* 0x00000000000e7805 */ /* 0x004fe4000001ff00 */
[----:B------:R-:W-:Y:S02]  /*01c0*/  IADD3 R18, R19, -R18, RZ ;  /* 0x8000001213127210 */ /* 0x000fe40007ffe0ff */
[----:B------:R-:W-:Y:S01]  /*01d0*/  IADD3 R19, R16, 0x2c0, RZ ;  /* 0x000002c010137810 */ /* 0x000fe20007ffe0ff */
[C---:B-----5:R-:W-:Y:S01]  /*01e0*/  IMAD.WIDE R16, R5.reuse, 0x4, R10 ;  /* 0x0000000405107825 */ /* 0x060fe200078e020a */
[----:B------:R-:W2:Y:S01]  /*01f0*/  @!P2 LDG.E R14, desc[UR4][R12.64] ;  /* 0x000000040c0ea981 */ /* 0x000ea2000c1e1900 */
[----:B------:R-:W-:Y:S02]  /*0200*/  CS2R R10, SRZ ;  /* 0x00000000000a7805 */ /* 0x000fe4000001ff00 */
[----:B------:R-:W-:Y:S01]  /*0210*/  MOV R21, RZ ;  /* 0x000000ff00157202 */ /* 0x000fe20000000f00 */
[----:B------:R-:W-:Y:S01]  /*0220*/  IMAD R19, R18, 0x210, R19 ;  /* 0x0000021012137824 */ /* 0x000fe200078e0213 */
[----:B------:R-:W2:Y:S01]  /*0230*/  @!P2 LDG.E.EL R15, desc[UR4][R16.64] ;  /* 0x00000004100fa981 */ /* 0x000ea2000c2e1900 */
[----:B0-----:R-:W-:-:S04]  /*0240*/  IMAD.WIDE R8, R5, 0x4, R8 ;  /* 0x0000000405087825 */ /* 0x001fc800078e0208 */
[----:B-1----:R-:W-:Y:S01]  /*0250*/  IMAD.WIDE R6, R5, 0x4, R6 ;  /* 0x0000000405067825 */ /* 0x002fe200078e0206 */
[----:B------:R0:W4:Y:S03]  /*0260*/  @!P2 LDG.E.EL R10, desc[UR4][R8.64] ;  /* 0x00000004080aa981 */ /* 0x000126000c2e1900 */
[----:B---3--:R-:W-:Y:S01]  /*0270*/  IMAD.WIDE R2, R19, 0x4, R2 ;  /* 0x0000000413027825 */ /* 0x008fe200078e0202 */
[----:B------:R1:W4:Y:S04]  /*0280*/  @!P2 LDG.E.EL R21, desc[UR4][R6.64] ;  /* 0x000000040615a981 */ /* 0x000328000c2e1900 */
[----:B------:R3:W5:Y:S01]  /*0290*/  @!P2 LDG.E R11, desc[UR4][R2.64] ;  /* 0x00000004020ba981 */ /* 0x000762000c1e1900 */
[----:B0-----:R-:W-:Y:S01]  /*02a0*/  HFMA2.MMA R8, -RZ, RZ, 1.625, 0 ;  /* 0x3e800000ff087435 */ /* 0x001fe200000001ff */
[----:B------:R-:W-:-:S02]  /*02b0*/  FADD R12, R4, 0.0010000000474974513054 ;  /* 0x3a83126f040c7421 */ /* 0x000fc40000000000 */
[----:B------:R-:W0:Y:S02]  /*02c0*/  LDC.64 R4, c[0x0][0x240] ;  /* 0x00009000ff047b82 */ /* 0x000e240000000a00 */
[----:B------:R-:W1:Y:S02]  /*02d0*/  MUFU.SQRT R13, R12 ;  /* 0x0000000c000d7308 */ /* 0x000e640000002000 */
[C---:B-1----:R-:W-:Y:S02]  /*02e0*/  FSETP.GT.AND P0, PT, R13.reuse, 8.50705917302346158658e+37, PT ;  /* 0x7e8000000d00780b */ /* 0x042fe40003f04000 */
[----:B------:R-:W-:-:S11]  /*02f0*/  FSETP.GEU.AND P1, PT, R13, 1.175494350822287508e-38, PT ;  /* 0x008000000d00780b */ /* 0x000fd60003f2e000 */
[----:B------:R-:W-:-:S04]  /*0300*/  @P0 FMUL R13, R13, 0.25 ;  /* 0x3e8000000d0d0820 */ /* 0x000fc80000400000 */
[----:B------:R-:W-:-:S06]  /*0310*/  @!P1 FMUL R13, R13, 16777216 ;  /* 0x4b8000000d0d9820 */ /* 0x000fcc0000400000 */
[----:B------:R-:W3:Y:S01]  /*0320*/  MUFU.RCP R13, R13 ;  /* 0x0000000d000d7308 */ /* 0x000ee20000001000 */
[----:B------:R-:W-:Y:S01]  /*0330*/  FSEL R6, R8, 1, P0 ;  /* 0x3f80000008067808 */ /* 0x000fe20000000000 */
[----:B--2---:R-:W-:-:S04]  /*0340*/  FADD R14, -R15, R14 ;  /* 0x0000000e0f0e7221 */ /* 0x004fc80000000100 */
[----:B------:R-:W-:-:S04]  /*0350*/  @!P1 FMUL R6, R6, 16777216 ;  /* 0x4b80000006069820 */ /* 0x000fc80000400000 */
[----:B---3--:R-:W-:-:S04]  /*0360*/  FMUL R3, R13, R6 ;  /* 0x000000060d037220 */ /* 0x008fc80000400000 */
[----:B------:R-:W-:-:S04]  /*0370*/  FMUL R14, R14, R3 ;  /* 0x000000030e0e7220 */ /* 0x000fc80000400000 */
[----:B----4-:R-:W-:Y:S01]  /*0380*/  FFMA R10, R14, R10, R21 ;  /* 0x0000000a0e0a7223 */ /* 0x010fe20000000015 */
[----:B0-----:R-:W-:-:S04]  /*0390*/  IMAD.WIDE R2, R0, 0x4, R4 ;  /* 0x0000000400027825 */ /* 0x001fc800078e0204 */
[----:B-----5:R-:W-:Y:S01]  /*03a0*/  FADD R11, R10, R11 ;  /* 0x0000000b0a0b7221 */ /* 0x020fe20000000000 */
[----:B------:R-:W-:Y:S06]  /*03b0*/  @P2 EXIT ;  /* 0x000000000000294d */ /* 0x000fec0003800000 */
[----:B------:R-:W-:Y:S01]  /*03c0*/  STG.E desc[UR4][R2.64], R11 ;  /* 0x0000000b02007986 */ /* 0x000fe2000c101904 */
[----:B------:R-:W-:Y:S05]  /*03d0*/  EXIT ;  /* 0x000000000000794d */ /* 0x000fea0003800000 */
.L_x_0:
[----:B------:R-:W-:-:S00]  /*03e0*/  BRA `(.L_x_0) ;  /* 0xfffffffc00fc7947 */ /* 0x000fc0000383ffff */
[----:B------:R-:W-:-:S00]  /*03f0*/  NOP ;  /* 0x0000000000007918 */ /* 0x000fc00000000000 */
        /* <DEDUP_REMOVED lines=8> */
.L_x_1:


//--------------------- .nv.global.init           --------------------------
	.section	.nv.global.init,"aw",@progbits
.nv.global.init:
	.type		_$_str,@object
	.size		_$_str,(_$_str_$_2 - _$_str)
_$_str:
        /*0000*/ 	.byte	0x5f, 0x5f, 0x43, 0x55, 0x44, 0x41, 0x5f, 0x46, 0x54, 0x5a, 0x00
	.type		_$_str_$_2,@object
	.size		_$_str_$_2,(.L_1 - _$_str_$_2)
_$_str_$_2:
        /*000b*/ 	.byte	0x5f, 0x5f, 0x43, 0x55, 0x44, 0x41, 0x5f, 0x50, 0x52, 0x45, 0x43, 0x5f, 0x53, 0x51, 0x52, 0x54
        /*001b*/ 	.byte	0x00
.L_1:


//--------------------- .nv.constant0.triton_poi_fused__native_batch_norm_legit_no_training_add_clone_61 --------------------------
	.section	.nv.constant0.triton_poi_fused__native_batch_norm_legit_no_training_add_clone_61,"a",@progbits
	.sectionflags	@""
	.align	4
.nv.constant0.triton_poi_fused__native_batch_norm_legit_no_training_add_clone_61:
	.zero		588
